	.headerflags	@"EF_CUDA_TEXMODE_UNIFIED EF_CUDA_64BIT_ADDRESS EF_CUDA_ACCELERATORS EF_CUDA_SM90 EF_CUDA_VIRTUAL_SM(EF_CUDA_SM90)"
	.elftype	@"ET_EXEC"


//--------------------- .nv.info                  --------------------------
	.section	.nv.info,"",@"SHT_CUDA_INFO"
	.align	4


	//----- nvinfo : EIATTR_REGCOUNT
	.align		4
        /*0000*/ 	.byte	0x04, 0x2f
        /*0002*/ 	.short	(.L_1 - .L_0)
	.align		4
.L_0:
        /*0004*/ 	.word	index@(triton_poi_fused_div_sub_2)
        /*0008*/ 	.word	0x00000013


	//----- nvinfo : EIATTR_MIN_STACK_SIZE
	.align		4
.L_1:
        /*000c*/ 	.byte	0x04, 0x12
        /*000e*/ 	.short	(.L_3 - .L_2)
	.align		4
.L_2:
        /*0010*/ 	.word	index@(triton_poi_fused_div_sub_2)
        /*0014*/ 	.word	0x00000000


	//----- nvinfo : EIATTR_FRAME_SIZE
	.align		4
.L_3:
        /*0018*/ 	.byte	0x04, 0x11
        /*001a*/ 	.short	(.L_5 - .L_4)
	.align		4
.L_4:
        /*001c*/ 	.word	index@(triton_poi_fused_div_sub_2)
        /*0020*/ 	.word	0x00000000


	//----- nvinfo : EIATTR_MIN_STACK_SIZE
	.align		4
.L_5:
        /*0024*/ 	.byte	0x04, 0x12
        /*0026*/ 	.short	(.L_7 - .L_6)
	.align		4
.L_6:
        /*0028*/ 	.word	index@(triton_poi_fused_div_sub_2)
        /*002c*/ 	.word	0x00000000
.L_7:


//--------------------- .nv.info.triton_poi_fused_div_sub_2 --------------------------
	.section	.nv.info.triton_poi_fused_div_sub_2,"",@"SHT_CUDA_INFO"
	.sectionflags	@""
	.align	4


	//----- nvinfo : EIATTR_CUDA_API_VERSION
	.align		4
        /*0000*/ 	.byte	0x04, 0x37
        /*0002*/ 	.short	(.L_9 - .L_8)
.L_8:
        /*0004*/ 	.word	0x0000007c


	//----- nvinfo : EIATTR_KPARAM_INFO
	.align		4
.L_9:
        /*0008*/ 	.byte	0x04, 0x17
        /*000a*/ 	.short	(.L_11 - .L_10)
.L_10:
        /*000c*/ 	.word	0x00000000
        /*0010*/ 	.short	0x0005
        /*0012*/ 	.short	0x0024
        /*0014*/ 	.byte	0x00, 0xf0, 0x11, 0x00


	//----- nvinfo : EIATTR_KPARAM_INFO
	.align		4
.L_11:
        /*0018*/ 	.byte	0x04, 0x17
        /*001a*/ 	.short	(.L_13 - .L_12)
.L_12:
        /*001c*/ 	.word	0x00000000
        /*0020*/ 	.short	0x0004
        /*0022*/ 	.short	0x0020
        /*0024*/ 	.byte	0x00, 0xf0, 0x11, 0x00


	//----- nvinfo : EIATTR_KPARAM_INFO
	.align		4
.L_13:
        /*0028*/ 	.byte	0x04, 0x17
        /*002a*/ 	.short	(.L_15 - .L_14)
.L_14:
        /*002c*/ 	.word	0x00000000
        /*0030*/ 	.short	0x0003
        /*0032*/ 	.short	0x0018
        /*0034*/ 	.byte	0x00, 0xf4, 0x21, 0x00


	//----- nvinfo : EIATTR_KPARAM_INFO
	.align		4
.L_15:
        /*0038*/ 	.byte	0x04, 0x17
        /*003a*/ 	.short	(.L_17 - .L_16)
.L_16:
        /*003c*/ 	.word	0x00000000
        /*0040*/ 	.short	0x0002
        /*0042*/ 	.short	0x0010
        /*0044*/ 	.byte	0x00, 0xf4, 0x21, 0x00


	//----- nvinfo : EIATTR_KPARAM_INFO
	.align		4
.L_17:
        /*0048*/ 	.byte	0x04, 0x17
        /*004a*/ 	.short	(.L_19 - .L_18)
.L_18:
        /*004c*/ 	.word	0x00000000
        /*0050*/ 	.short	0x0001
        /*0052*/ 	.short	0x0008
        /*0054*/ 	.byte	0x00, 0xf4, 0x21, 0x00


	//----- nvinfo : EIATTR_KPARAM_INFO
	.align		4
.L_19:
        /*0058*/ 	.byte	0x04, 0x17
        /*005a*/ 	.short	(.L_21 - .L_20)
.L_20:
        /*005c*/ 	.word	0x00000000
        /*0060*/ 	.short	0x0000
        /*0062*/ 	.short	0x0000
        /*0064*/ 	.byte	0x00, 0xf4, 0x21, 0x00


	//----- nvinfo : EIATTR_SPARSE_MMA_MASK
	.align		4
.L_21:
        /*0068*/ 	.byte	0x03, 0x50
        /*006a*/ 	.short	0x0000


	//----- nvinfo : EIATTR_MAXREG_COUNT
	.align		4
        /*006c*/ 	.byte	0x03, 0x1b
        /*006e*/ 	.short	0x00ff


	//----- nvinfo : EIATTR_EXIT_INSTR_OFFSETS
	.align		4
        /*0070*/ 	.byte	0x04, 0x1c
        /*0072*/ 	.short	(.L_23 - .L_22)


	//   ....[0]....
.L_22:
        /*0074*/ 	.word	0x000004c0


	//   ....[1]....
        /*0078*/ 	.word	0x00000550


	//----- nvinfo : EIATTR_REQNTID
	.align		4
.L_23:
        /*007c*/ 	.byte	0x04, 0x10
        /*007e*/ 	.short	(.L_25 - .L_24)
.L_24:
        /*0080*/ 	.word	0x00000080
        /*0084*/ 	.word	0x00000001
        /*0088*/ 	.word	0x00000001


	//----- nvinfo : EIATTR_CBANK_PARAM_SIZE
	.align		4
.L_25:
        /*008c*/ 	.byte	0x03, 0x19
        /*008e*/ 	.short	0x0028


	//----- nvinfo : EIATTR_PARAM_CBANK
	.align		4
        /*0090*/ 	.byte	0x04, 0x0a
        /*0092*/ 	.short	(.L_27 - .L_26)
	.align		4
.L_26:
        /*0094*/ 	.word	index@(.nv.constant0.triton_poi_fused_div_sub_2)
        /*0098*/ 	.short	0x0210
        /*009a*/ 	.short	0x0028


	//----- nvinfo : EIATTR_SW_WAR
	.align		4
.L_27:
        /*009c*/ 	.byte	0x04, 0x36
        /*009e*/ 	.short	(.L_29 - .L_28)
.L_28:
        /*00a0*/ 	.word	0x00000008
.L_29:


//--------------------- .nv.callgraph             --------------------------
	.section	.nv.callgraph,"",@"SHT_CUDA_CALLGRAPH"
	.align	4
	.sectionentsize	8
	.align		4
        /*0000*/ 	.word	0x00000000
	.align		4
        /*0004*/ 	.word	0xffffffff
	.align		4
        /*0008*/ 	.word	0x00000000
	.align		4
        /*000c*/ 	.word	0xfffffffe
	.align		4
        /*0010*/ 	.word	0x00000000
	.align		4
        /*0014*/ 	.word	0xfffffffd
	.align		4
        /*0018*/ 	.word	0x00000000
	.align		4
        /*001c*/ 	.word	0xfffffffc


//--------------------- .text.triton_poi_fused_div_sub_2 --------------------------
	.section	.text.triton_poi_fused_div_sub_2,"ax",@progbits
	.sectionflags	@"SHF_BARRIERS=1"
	.align	128
        .global         triton_poi_fused_div_sub_2
        .type           triton_poi_fused_div_sub_2,@function
        .size           triton_poi_fused_div_sub_2,(.L_x_1 - triton_poi_fused_div_sub_2)
        .other          triton_poi_fused_div_sub_2,@"STO_CUDA_ENTRY STV_DEFAULT"
triton_poi_fused_div_sub_2:
.text.triton_poi_fused_div_sub_2:
[----:B------:R-:W0:Y:S02]  /*0000*/  LDC R1, c[0x0][0x28] ;  /* 0x00000a00ff017b82 */ /* 0x000e240000000800 */
[----:B------:R-:W1:Y:S01]  /*0010*/  S2R R4, SR_TID.X ;  /* 0x0000000000047919 */ /* 0x000e620000002100 */
[----:B------:R-:W2:Y:S01]  /*0020*/  LDC.64 R10, c[0x0][0x220] ;  /* 0x00008800ff0a7b82 */ /* 0x000ea20000000a00 */
[----:B------:R-:W-:Y:S01]  /*0030*/  IMAD.MOV.U32 R16, RZ, RZ, RZ ;  /* 0x000000ffff107224 */ /* 0x000fe200078e00ff */
[----:B------:R-:W-:Y:S01]  /*0040*/  ULDC.64 UR6, c[0x0][0x208] ;  /* 0x0000820000067ab9 */ /* 0x000fe20000000a00 */
[----:B------:R-:W3:Y:S01]  /*0050*/  S2R R0, SR_CTAID.Y ;  /* 0x0000000000007919 */ /* 0x000ee20000002600 */
[----:B------:R-:W4:Y:S04]  /*0060*/  S2R R12, SR_CTAID.X ;  /* 0x00000000000c7919 */ /* 0x000f280000002500 */
[----:B------:R-:W5:Y:S01]  /*0070*/  LDC.64 R8, c[0x0][0x210] ;  /* 0x00008400ff087b82 */ /* 0x000f620000000a00 */
[----:B-1----:R-:W-:Y:S01]  /*0080*/  SHF.R.U32.HI R5, RZ, 0x3, R4 ;  /* 0x00000003ff057819 */ /* 0x002fe20000011604 */
[----:B---3--:R-:W-:-:S03]  /*0090*/  IMAD.SHL.U32 R0, R0, 0x10, RZ ;  /* 0x0000001000007824 */ /* 0x008fc600078e00ff */
[----:B------:R-:W-:-:S04]  /*00a0*/  SGXT.U32 R5, R5, 0x4 ;  /* 0x000000040505781a */ /* 0x000fc80000000000 */
[----:B------:R-:W-:-:S04]  /*00b0*/  LOP3.LUT R6, R0, R5, RZ, 0xfc, !PT ;  /* 0x0000000500067212 */ /* 0x000fc800078efcff */
[C---:B------:R-:W-:Y:S01]  /*00c0*/  ISETP.GE.AND P1, PT, R6.reuse, 0xc, PT ;  /* 0x0000000c0600780c */ /* 0x040fe20003f26270 */
[----:B------:R-:W-:-:S05]  /*00d0*/  IMAD.HI R2, R6, 0x55555556, RZ ;  /* 0x5555555606027827 */ /* 0x000fca00078e02ff */
[----:B------:R-:W-:Y:S02]  /*00e0*/  LEA.HI R7, R2, R2, RZ, 0x1 ;  /* 0x0000000202077211 */ /* 0x000fe400078f08ff */
[----:B------:R-:W1:Y:S03]  /*00f0*/  LDC.64 R2, c[0x0][0x218] ;  /* 0x00008600ff027b82 */ /* 0x000e660000000a00 */
[----:B------:R-:W-:Y:S01]  /*0100*/  IMAD R15, R7, -0x3, R6 ;  /* 0xfffffffd070f7824 */ /* 0x000fe200078e0206 */
[----:B----4-:R-:W-:Y:S01]  /*0110*/  SHF.L.U32 R7, R12, 0x4, RZ ;  /* 0x000000040c077819 */ /* 0x010fe200000006ff */
[----:B------:R-:W-:Y:S02]  /*0120*/  IMAD.SHL.U32 R12, R4, 0x2, RZ ;  /* 0x00000002040c7824 */ /* 0x000fe400078e00ff */
[----:B--2---:R-:W-:-:S05]  /*0130*/  IMAD.WIDE R10, R15, 0x4, R10 ;  /* 0x000000040f0a7825 */ /* 0x004fca00078e020a */
[----:B------:R2:W3:Y:S01]  /*0140*/  @!P1 LDG.E.EL R16, desc[UR6][R10.64] ;  /* 0x000000060a109981 */ /* 0x0004e2000c2e1900 */
[----:B------:R-:W-:-:S04]  /*0150*/  LOP3.LUT R13, R7, 0xe, R12, 0xf8, !PT ;  /* 0x0000000e070d7812 */ /* 0x000fc800078ef80c */
[----:B------:R-:W-:Y:S02]  /*0160*/  ISETP.GE.AND P0, PT, R13, 0x10, PT ;  /* 0x000000100d00780c */ /* 0x000fe40003f06270 */
[C---:B------:R-:W-:Y:S02]  /*0170*/  LEA R13, R6.reuse, R13, 0x4 ;  /* 0x0000000d060d7211 */ /* 0x040fe400078e20ff */
[----:B------:R-:W-:Y:S01]  /*0180*/  ISETP.LT.AND P0, PT, R6, 0xc, !P0 ;  /* 0x0000000c0600780c */ /* 0x000fe20004701270 */
[----:B------:R-:W-:Y:S02]  /*0190*/  IMAD.MOV.U32 R6, RZ, RZ, RZ ;  /* 0x000000ffff067224 */ /* 0x000fe400078e00ff */
[----:B-1----:R-:W-:Y:S01]  /*01a0*/  IMAD.WIDE R2, R15, 0x4, R2 ;  /* 0x000000040f027825 */ /* 0x002fe200078e0202 */
[----:B------:R-:W-:-:S03]  /*01b0*/  CS2R R14, SRZ ;  /* 0x00000000000e7805 */ /* 0x000fc6000001ff00 */
[----:B-----5:R-:W-:Y:S01]  /*01c0*/  IMAD.WIDE R8, R13, 0x4, R8 ;  /* 0x000000040d087825 */ /* 0x020fe200078e0208 */
[----:B------:R-:W4:Y:S05]  /*01d0*/  @!P1 LDG.E.EL R6, desc[UR6][R2.64] ;  /* 0x0000000602069981 */ /* 0x000f2a000c2e1900 */
[----:B------:R1:W4:Y:S01]  /*01e0*/  @P0 LDG.E.EL.64 R14, desc[UR6][R8.64] ;  /* 0x00000006080e0981 */ /* 0x000322000c2e1b00 */
[----:B------:R-:W5:Y:S01]  /*01f0*/  S2UR UR5, SR_CgaCtaId ;  /* 0x00000000000579c3 */ /* 0x000f620000008800 */
[----:B------:R-:W-:Y:S01]  /*0200*/  UMOV UR4, 0x400 ;  /* 0x0000040000047882 */ /* 0x000fe20000000000 */
[----:B------:R-:W-:-:S04]  /*0210*/  LOP3.LUT R12, R12, 0xfe, RZ, 0xc0, !PT ;  /* 0x000000fe0c0c7812 */ /* 0x000fc800078ec0ff */
[----:B------:R-:W-:Y:S01]  /*0220*/  IADD3 R12, R5, R12, RZ ;  /* 0x0000000c050c7210 */ /* 0x000fe20007ffe0ff */
[----:B-----5:R-:W-:-:S06]  /*0230*/  UPRMT UR4, UR5, 0x654, UR4 ;  /* 0x0000065405047896 */ /* 0x020fcc0008000004 */
[----:B--2---:R-:W-:Y:S02]  /*0240*/  LEA R11, R12, UR4, 0x2 ;  /* 0x000000040c0b7c11 */ /* 0x004fe4000f8e10ff */
[----:B-1----:R-:W-:-:S04]  /*0250*/  SHF.R.U32.HI R9, RZ, 0x4, R4 ;  /* 0x00000004ff097819 */ /* 0x002fc80000011604 */
[----:B------:R-:W-:-:S04]  /*0260*/  SGXT.U32 R9, R9, 0x3 ;  /* 0x000000030909781a */ /* 0x000fc80000000000 */
[----:B------:R-:W-:-:S05]  /*0270*/  LOP3.LUT R5, R0, R9, RZ, 0xfc, !PT ;  /* 0x0000000900057212 */ /* 0x000fca00078efcff */
[----:B------:R-:W-:Y:S01]  /*0280*/  IMAD.HI R8, R5, 0x55555556, RZ ;  /* 0x5555555605087827 */ /* 0x000fe200078e02ff */
[----:B------:R-:W-:-:S04]  /*0290*/  LOP3.LUT R7, R7, 0xf, R4, 0xf8, !PT ;  /* 0x0000000f07077812 */ /* 0x000fc800078ef804 */
[----:B------:R-:W-:Y:S02]  /*02a0*/  LEA.HI R8, R8, R8, RZ, 0x1 ;  /* 0x0000000808087211 */ /* 0x000fe400078f08ff */
[----:B------:R-:W-:Y:S02]  /*02b0*/  LOP3.LUT R0, R0, 0x8, R9, 0xfe, !PT ;  /* 0x0000000800007812 */ /* 0x000fe400078efe09 */
[C---:B---3--:R-:W-:Y:S02]  /*02c0*/  FSETP.GT.AND P0, PT, |R16|.reuse, 8.50705917302346158658e+37, PT ;  /* 0x7e8000001000780b */ /* 0x048fe40003f04200 */
[----:B------:R-:W-:-:S11]  /*02d0*/  FSETP.GEU.AND P1, PT, |R16|, 1.175494350822287508e-38, PT ;  /* 0x008000001000780b */ /* 0x000fd60003f2e200 */
[----:B------:R-:W-:-:S04]  /*02e0*/  @P0 FMUL R16, R16, 0.25 ;  /* 0x3e80000010100820 */ /* 0x000fc80000400000 */
[----:B------:R-:W-:-:S04]  /*02f0*/  @!P1 FMUL R16, R16, 16777216 ;  /* 0x4b80000010109820 */ /* 0x000fc80000400000 */
[----:B------:R-:W1:Y:S01]  /*0300*/  MUFU.RCP R10, R16 ;  /* 0x00000010000a7308 */ /* 0x000e620000001000 */
[C---:B----4-:R-:W-:Y:S01]  /*0310*/  FADD R14, -R6.reuse, R14 ;  /* 0x0000000e060e7221 */ /* 0x050fe20000000100 */
[----:B------:R-:W-:-:S03]  /*0320*/  FADD R15, -R6, R15 ;  /* 0x0000000f060f7221 */ /* 0x000fc60000000100 */
[----:B------:R-:W-:Y:S01]  /*0330*/  @P0 FMUL R14, R14, 0.25 ;  /* 0x3e8000000e0e0820 */ /* 0x000fe20000400000 */
[----:B------:R-:W-:-:S03]  /*0340*/  @P0 FMUL R15, R15, 0.25 ;  /* 0x3e8000000f0f0820 */ /* 0x000fc60000400000 */
[----:B------:R-:W-:Y:S01]  /*0350*/  @!P1 FMUL R14, R14, 16777216 ;  /* 0x4b8000000e0e9820 */ /* 0x000fe20000400000 */
[----:B------:R-:W-:-:S03]  /*0360*/  @!P1 FMUL R15, R15, 16777216 ;  /* 0x4b8000000f0f9820 */ /* 0x000fc60000400000 */
[C---:B-1----:R-:W-:Y:S01]  /*0370*/  FMUL R14, R10.reuse, R14 ;  /* 0x0000000e0a0e7220 */ /* 0x042fe20000400000 */
[----:B------:R-:W-:-:S04]  /*0380*/  FMUL R10, R10, R15 ;  /* 0x0000000f0a0a7220 */ /* 0x000fc80000400000 */
[----:B------:R-:W-:Y:S04]  /*0390*/  STS [R11], R14 ;  /* 0x0000000e0b007388 */ /* 0x000fe80000000800 */
[----:B------:R-:W-:Y:S01]  /*03a0*/  STS [R11+0x4], R10 ;  /* 0x0000040a0b007388 */ /* 0x000fe20000000800 */
[----:B------:R-:W-:-:S05]  /*03b0*/  LOP3.LUT R6, R4, 0x7f, RZ, 0xc0, !PT ;  /* 0x0000007f04067812 */ /* 0x000fca00078ec0ff */
[----:B------:R-:W-:-:S05]  /*03c0*/  IMAD.IADD R2, R9, 0x1, R6 ;  /* 0x0000000109027824 */ /* 0x000fca00078e0206 */
[----:B------:R-:W-:Y:S01]  /*03d0*/  LEA R12, R2, UR4, 0x2 ;  /* 0x00000004020c7c11 */ /* 0x000fe2000f8e10ff */
[----:B------:R-:W-:Y:S08]  /*03e0*/  BAR.SYNC.DEFER_BLOCKING 0x0 ;  /* 0x0000000000007b1d */ /* 0x000ff00000010000 */
[----:B------:R-:W1:Y:S01]  /*03f0*/  LDC.64 R2, c[0x0][0x228] ;  /* 0x00008a00ff027b82 */ /* 0x000e620000000a00 */
[----:B------:R-:W2:Y:S01]  /*0400*/  LDS R13, [R12] ;  /* 0x000000000c0d7984 */ /* 0x000ea20000000800 */
[----:B------:R-:W-:Y:S01]  /*0410*/  ISETP.GE.AND P0, PT, R7, 0x10, PT ;  /* 0x000000100700780c */ /* 0x000fe20003f06270 */
[----:B------:R-:W-:-:S03]  /*0420*/  IMAD R4, R8, -0x3, R5 ;  /* 0xfffffffd08047824 */ /* 0x000fc600078e0205 */
[----:B------:R-:W-:Y:S01]  /*0430*/  ISETP.LT.AND P1, PT, R5, 0xc, !P0 ;  /* 0x0000000c0500780c */ /* 0x000fe20004721270 */
[----:B------:R-:W-:Y:S01]  /*0440*/  IMAD R5, R7, 0x3, R4 ;  /* 0x0000000307057824 */ /* 0x000fe200078e0204 */
[----:B------:R-:W-:Y:S02]  /*0450*/  ISETP.LT.AND P0, PT, R0, 0xc, !P0 ;  /* 0x0000000c0000780c */ /* 0x000fe40004701270 */
[----:B------:R-:W-:Y:S01]  /*0460*/  LOP3.LUT R9, R6, 0x80, RZ, 0xfc, !PT ;  /* 0x0000008006097812 */ /* 0x000fe200078efcff */
[----:B------:R-:W-:-:S03]  /*0470*/  IMAD R5, R8, 0x30, R5 ;  /* 0x0000003008057824 */ /* 0x000fc600078e0205 */
[----:B------:R-:W-:Y:S01]  /*0480*/  LEA.HI R9, R9, R6, RZ, 0x1c ;  /* 0x0000000609097211 */ /* 0x000fe200078fe0ff */
[----:B-1----:R-:W-:-:S03]  /*0490*/  IMAD.WIDE R4, R5, 0x4, R2 ;  /* 0x0000000405047825 */ /* 0x002fc600078e0202 */
[----:B------:R-:W-:Y:S02]  /*04a0*/  LEA R9, R9, UR4, 0x2 ;  /* 0x0000000409097c11 */ /* 0x000fe4000f8e10ff */
[----:B--2---:R1:W-:Y:S01]  /*04b0*/  @P1 STG.E desc[UR6][R4.64], R13 ;  /* 0x0000000d04001986 */ /* 0x0043e2000c101906 */
[----:B------:R-:W-:Y:S05]  /*04c0*/  @!P0 EXIT ;  /* 0x000000000000894d */ /* 0x000fea0003800000 */
[----:B------:R-:W0:Y:S01]  /*04d0*/  LDS R9, [R9+0x200] ;  /* 0x0002000009097984 */ /* 0x000e220000000800 */
[----:B-1----:R-:W-:-:S05]  /*04e0*/  IMAD.HI R4, R0, 0x55555556, RZ ;  /* 0x5555555600047827 */ /* 0x002fca00078e02ff */
[----:B------:R-:W-:-:S05]  /*04f0*/  LEA.HI R5, R4, R4, RZ, 0x1 ;  /* 0x0000000404057211 */ /* 0x000fca00078f08ff */
[----:B------:R-:W-:-:S04]  /*0500*/  IMAD R0, R5, -0x3, R0 ;  /* 0xfffffffd05007824 */ /* 0x000fc800078e0200 */
[----:B------:R-:W-:-:S04]  /*0510*/  IMAD R0, R5, 0x30, R0 ;  /* 0x0000003005007824 */ /* 0x000fc800078e0200 */
[----:B------:R-:W-:-:S04]  /*0520*/  IMAD R7, R7, 0x3, R0 ;  /* 0x0000000307077824 */ /* 0x000fc800078e0200 */
[----:B------:R-:W-:-:S05]  /*0530*/  IMAD.WIDE R2, R7, 0x4, R2 ;  /* 0x0000000407027825 */ /* 0x000fca00078e0202 */
[----:B0-----:R-:W-:Y:S01]  /*0540*/  STG.E desc[UR6][R2.64], R9 ;  /* 0x0000000902007986 */ /* 0x001fe2000c101906 */
[----:B------:R-:W-:Y:S05]  /*0550*/  EXIT ;  /* 0x000000000000794d */ /* 0x000fea0003800000 */
.L_x_0:
[----:B------:R-:W-:-:S00]  /*0560*/  BRA `(.L_x_0) ;  /* 0xfffffffc00fc7947 */ /* 0x000fc0000383ffff */
[----:B------:R-:W-:-:S00]  /*0570*/  NOP ;  /* 0x0000000000007918 */ /* 0x000fc00000000000 */
        /* <DEDUP_REMOVED lines=8> */
.L_x_1:


//--------------------- .nv.shared.triton_poi_fused_div_sub_2 --------------------------
	.section	.nv.shared.triton_poi_fused_div_sub_2,"aw",@nobits
	.sectionflags	@""
	.align	16
	.zero		1024


//--------------------- .nv.constant0.triton_poi_fused_div_sub_2 --------------------------
	.section	.nv.constant0.triton_poi_fused_div_sub_2,"a",@progbits
	.sectionflags	@""
	.align	4
.nv.constant0.triton_poi_fused_div_sub_2:
	.zero		568
